//
// Generated by NVIDIA NVVM Compiler
//
// Compiler Build ID: CL-36424714
// Cuda compilation tools, release 13.0, V13.0.88
// Based on NVVM 20.0.0
//

.version 9.0
.target sm_100
.address_size 64

	// .globl	_Z17increment_counterPi

.visible .entry _Z17increment_counterPi(
	.param .u64 .ptr .align 1 _Z17increment_counterPi_param_0
)
{
	.reg .pred 	%p<2>;
	.reg .b32 	%r<5>;
	.reg .b64 	%rd<3>;

	ld.param.u64 	%rd1, [_Z17increment_counterPi_param_0];
	mov.u32 	%r1, %tid.x;
	mov.u32 	%r2, %ctaid.x;
	or.b32  	%r3, %r1, %r2;
	setp.ne.s32 	%p1, %r3, 0;
	@%p1 bra 	$L__BB0_2;
	cvta.to.global.u64 	%rd2, %rd1;
	atom.global.add.u32 	%r4, [%rd2], 1;
$L__BB0_2:
	ret;

}


// ===== COMPILED SASS (sm_100) =====

	.target	sm_100

	.elftype	@"ET_EXEC"


//--------------------- .note.nv.tkinfo           --------------------------
	.section	.note.nv.tkinfo,"",@"SHT_NOTE"
	.sectionflags	@"SHF_NOTE_NV_TKINFO"
	.tkinfo
        /*0018*/ 	.word	0x00000002
        /*0030*/ 	.string	""
        /*0030*/ 	.string	"ptxas"
        /*0030*/ 	.string	"Cuda compilation tools, release 13.0, V13.0.88"
        /*0030*/ 	.string	"Build cuda_13.0.r13.0/compiler.36424714_0"
        /*0030*/ 	.string	"-arch sm_100 -m 64 "



//--------------------- .note.nv.cuinfo           --------------------------
	.section	.note.nv.cuinfo,"",@"SHT_NOTE"
	.sectionflags	@"SHF_NOTE_NV_CUINFO"
        /*0018*/ 	.short	0x0002
        /*001a*/ 	.short	0x0064
        /*001c*/ 	.short	0x0082
	.zero		2


//--------------------- .nv.info                  --------------------------
	.section	.nv.info,"",@"SHT_CUDA_INFO"
	.align	4


	//----- nvinfo : EIATTR_REGCOUNT
	.align		4
        /*0000*/ 	.byte	0x04, 0x2f
        /*0002*/ 	.short	(.L_1 - .L_0)
	.align		4
.L_0:
        /*0004*/ 	.word	index@(_Z17increment_counterPi)
        /*0008*/ 	.word	0x00000008


	//----- nvinfo : EIATTR_FRAME_SIZE
	.align		4
.L_1:
        /*000c*/ 	.byte	0x04, 0x11
        /*000e*/ 	.short	(.L_3 - .L_2)
	.align		4
.L_2:
        /*0010*/ 	.word	index@(_Z17increment_counterPi)
        /*0014*/ 	.word	0x00000000


	//----- nvinfo : EIATTR_MIN_STACK_SIZE
	.align		4
.L_3:
        /*0018*/ 	.byte	0x04, 0x12
        /*001a*/ 	.short	(.L_5 - .L_4)
	.align		4
.L_4:
        /*001c*/ 	.word	index@(_Z17increment_counterPi)
        /*0020*/ 	.word	0x00000000
.L_5:


//--------------------- .nv.compat                --------------------------
	.section	.nv.compat,"",@"SHT_CUDA_COMPAT_INFO"
	.align	4
        /*0000*/ 	.byte	0x02, 0x09, 0x00, 0x00, 0x02, 0x02, 0x01, 0x00, 0x02, 0x05, 0x05, 0x00, 0x03, 0x07, 0x01, 0x01
        /*0010*/ 	.byte	0x02, 0x03, 0x00, 0x00, 0x02, 0x06, 0x01, 0x00, 0x04, 0x0b, 0x08, 0x00, 0x09, 0x00, 0x00, 0x00
        /*0020*/ 	.byte	0x00, 0x00, 0x00, 0x00


//--------------------- .nv.info._Z17increment_counterPi --------------------------
	.section	.nv.info._Z17increment_counterPi,"",@"SHT_CUDA_INFO"
	.sectionflags	@""
	.align	4


	//----- nvinfo : EIATTR_CUDA_API_VERSION
	.align		4
        /*0000*/ 	.byte	0x04, 0x37
        /*0002*/ 	.short	(.L_7 - .L_6)
.L_6:
        /*0004*/ 	.word	0x00000082


	//----- nvinfo : EIATTR_KPARAM_INFO
	.align		4
.L_7:
        /*0008*/ 	.byte	0x04, 0x17
        /*000a*/ 	.short	(.L_9 - .L_8)
.L_8:
        /*000c*/ 	.word	0x00000000
        /*0010*/ 	.short	0x0000
        /*0012*/ 	.short	0x0000
        /*0014*/ 	.byte	0x00, 0xf5, 0x21, 0x00


	//----- nvinfo : EIATTR_SPARSE_MMA_MASK
	.align		4
.L_9:
        /*0018*/ 	.byte	0x03, 0x50
        /*001a*/ 	.short	0x0000


	//----- nvinfo : EIATTR_MAXREG_COUNT
	.align		4
        /*001c*/ 	.byte	0x03, 0x1b
        /*001e*/ 	.short	0x00ff


	//----- nvinfo : EIATTR_MERCURY_ISA_VERSION
	.align		4
        /*0020*/ 	.byte	0x03, 0x5f
        /*0022*/ 	.short	0x0101


	//----- nvinfo : EIATTR_INT_WARP_WIDE_INSTR_OFFSETS
	.align		4
        /*0024*/ 	.byte	0x04, 0x31
        /*0026*/ 	.short	(.L_11 - .L_10)


	//   ....[0]....
.L_10:
        /*0028*/ 	.word	0x00000070


	//----- nvinfo : EIATTR_VRC_CTA_INIT_COUNT
	.align		4
.L_11:
        /*002c*/ 	.byte	0x02, 0x4a
	.zero		1
	.zero		1


	//----- nvinfo : EIATTR_EXIT_INSTR_OFFSETS
	.align		4
        /*0030*/ 	.byte	0x04, 0x1c
        /*0032*/ 	.short	(.L_13 - .L_12)


	//   ....[0]....
.L_12:
        /*0034*/ 	.word	0x00000040


	//   ....[1]....
        /*0038*/ 	.word	0x000000d0


	//----- nvinfo : EIATTR_CBANK_PARAM_SIZE
	.align		4
.L_13:
        /*003c*/ 	.byte	0x03, 0x19
        /*003e*/ 	.short	0x0008


	//----- nvinfo : EIATTR_PARAM_CBANK
	.align		4
        /*0040*/ 	.byte	0x04, 0x0a
        /*0042*/ 	.short	(.L_15 - .L_14)
	.align		4
.L_14:
        /*0044*/ 	.word	index@(.nv.constant0._Z17increment_counterPi)
        /*0048*/ 	.short	0x0380
        /*004a*/ 	.short	0x0008


	//----- nvinfo : EIATTR_SW_WAR
	.align		4
.L_15:
        /*004c*/ 	.byte	0x04, 0x36
        /*004e*/ 	.short	(.L_17 - .L_16)
.L_16:
        /*0050*/ 	.word	0x00000008
.L_17:


//--------------------- .nv.callgraph             --------------------------
	.section	.nv.callgraph,"",@"SHT_CUDA_CALLGRAPH"
	.align	4
	.sectionentsize	8
	.align		4
        /*0000*/ 	.word	0x00000000
	.align		4
        /*0004*/ 	.word	0xffffffff
	.align		4
        /*0008*/ 	.word	0x00000000
	.align		4
        /*000c*/ 	.word	0xfffffffe
	.align		4
        /*0010*/ 	.word	0x00000000
	.align		4
        /*0014*/ 	.word	0xfffffffd
	.align		4
        /*0018*/ 	.word	0x00000000
	.align		4
        /*001c*/ 	.word	0xfffffffc


//--------------------- .text._Z17increment_counterPi --------------------------
	.section	.text._Z17increment_counterPi,"ax",@progbits
	.align	128
        .global         _Z17increment_counterPi
        .type           _Z17increment_counterPi,@function
        .size           _Z17increment_counterPi,(.L_x_1 - _Z17increment_counterPi)
        .other          _Z17increment_counterPi,@"STO_CUDA_ENTRY STV_DEFAULT"
_Z17increment_counterPi:
.text._Z17increment_counterPi:
[----:B------:R-:W-:Y:S01]  /*0000*/  LDC R1, c[0x0][0x37c] ;  /* 0x0000df00ff017b82 */ /* 0x000fe20000000800 */
[----:B------:R-:W0:Y:S07]  /*0010*/  S2R R0, SR_TID.X ;  /* 0x0000000000007919 */ /* 0x000e2e0000002100 */
[----:B------:R-:W0:Y:S02]  /*0020*/  S2UR UR4, SR_CTAID.X ;  /* 0x00000000000479c3 */ /* 0x000e240000002500 */
[----:B0-----:R-:W-:-:S13]  /*0030*/  LOP3.LUT P0, RZ, R0, UR4, RZ, 0xfc, !PT ;  /* 0x0000000400ff7c12 */ /* 0x001fda000f80fcff */
[----:B------:R-:W-:Y:S05]  /*0040*/  @P0 EXIT ;  /* 0x000000000000094d */ /* 0x000fea0003800000 */
[----:B------:R-:W0:Y:S01]  /*0050*/  S2R R0, SR_LANEID ;  /* 0x0000000000007919 */ /* 0x000e220000000000 */
[----:B------:R-:W1:Y:S01]  /*0060*/  LDC.64 R2, c[0x0][0x380] ;  /* 0x0000e000ff027b82 */ /* 0x000e620000000a00 */
[----:B------:R-:W-:Y:S01]  /*0070*/  VOTEU.ANY UR6, UPT, PT ;  /* 0x0000000000067886 */ /* 0x000fe200038e0100 */
[----:B------:R-:W1:Y:S01]  /*0080*/  LDCU.64 UR4, c[0x0][0x358] ;  /* 0x00006b00ff0477ac */ /* 0x000e620008000a00 */
[----:B------:R-:W1:Y:S01]  /*0090*/  POPC R5, UR6 ;  /* 0x0000000600057d09 */ /* 0x000e620008000000 */
[----:B------:R-:W-:-:S06]  /*00a0*/  UFLO.U32 UR7, UR6 ;  /* 0x00000006000772bd */ /* 0x000fcc00080e0000 */
[----:B0-----:R-:W-:-:S13]  /*00b0*/  ISETP.EQ.U32.AND P0, PT, R0, UR7, PT ;  /* 0x0000000700007c0c */ /* 0x001fda000bf02070 */
[----:B-1----:R-:W-:Y:S01]  /*00c0*/  @P0 REDG.E.ADD.STRONG.GPU desc[UR4][R2.64], R5 ;  /* 0x000000050200098e */ /* 0x002fe2000c12e104 */
[----:B------:R-:W-:Y:S05]  /*00d0*/  EXIT ;  /* 0x000000000000794d */ /* 0x000fea0003800000 */
.L_x_0:
[----:B------:R-:W-:-:S00]  /*00e0*/  BRA `(.L_x_0) ;  /* 0xfffffffc00fc7947 */ /* 0x000fc0000383ffff */
[----:B------:R-:W-:-:S00]  /*00f0*/  NOP ;  /* 0x0000000000007918 */ /* 0x000fc00000000000 */
        /* <DEDUP_REMOVED lines=8> */
.L_x_1:


//--------------------- .nv.shared.reserved.0     --------------------------
	.section	.nv.shared.reserved.0,"aw",@nobits
	.weak		__nv_reservedSMEM_offset_0_alias
	.size		__nv_reservedSMEM_offset_0_alias, 0, 64
	.other		__nv_reservedSMEM_offset_0_alias,@"STO_CUDA_RESERVED_SHARED STV_DEFAULT"
__nv_reservedSMEM_offset_0_alias:
	.zero		0
	.zero		64


//--------------------- .nv.constant0._Z17increment_counterPi --------------------------
	.section	.nv.constant0._Z17increment_counterPi,"a",@progbits
	.sectionflags	@""
	.align	4
.nv.constant0._Z17increment_counterPi:
	.zero		904


//--------------------- SYMBOLS --------------------------

	.type		.nv.reservedSmem.offset0,@object
	.size		.nv.reservedSmem.offset0,0x4
